//
// Generated by NVIDIA NVVM Compiler
//
// Compiler Build ID: CL-36424714
// Cuda compilation tools, release 13.0, V13.0.88
// Based on NVVM 20.0.0
//

.version 9.0
.target sm_100
.address_size 64

	// .globl	_Z33compute_coupling_CMB_fluid_kernelPKfPfS0_PKiS3_S0_S0_S0_S3_S3_ffii

.visible .entry _Z33compute_coupling_CMB_fluid_kernelPKfPfS0_PKiS3_S0_S0_S0_S3_S3_ffii(
	.param .u64 .ptr .align 1 _Z33compute_coupling_CMB_fluid_kernelPKfPfS0_PKiS3_S0_S0_S0_S3_S3_ffii_param_0,
	.param .u64 .ptr .align 1 _Z33compute_coupling_CMB_fluid_kernelPKfPfS0_PKiS3_S0_S0_S0_S3_S3_ffii_param_1,
	.param .u64 .ptr .align 1 _Z33compute_coupling_CMB_fluid_kernelPKfPfS0_PKiS3_S0_S0_S0_S3_S3_ffii_param_2,
	.param .u64 .ptr .align 1 _Z33compute_coupling_CMB_fluid_kernelPKfPfS0_PKiS3_S0_S0_S0_S3_S3_ffii_param_3,
	.param .u64 .ptr .align 1 _Z33compute_coupling_CMB_fluid_kernelPKfPfS0_PKiS3_S0_S0_S0_S3_S3_ffii_param_4,
	.param .u64 .ptr .align 1 _Z33compute_coupling_CMB_fluid_kernelPKfPfS0_PKiS3_S0_S0_S0_S3_S3_ffii_param_5,
	.param .u64 .ptr .align 1 _Z33compute_coupling_CMB_fluid_kernelPKfPfS0_PKiS3_S0_S0_S0_S3_S3_ffii_param_6,
	.param .u64 .ptr .align 1 _Z33compute_coupling_CMB_fluid_kernelPKfPfS0_PKiS3_S0_S0_S0_S3_S3_ffii_param_7,
	.param .u64 .ptr .align 1 _Z33compute_coupling_CMB_fluid_kernelPKfPfS0_PKiS3_S0_S0_S0_S3_S3_ffii_param_8,
	.param .u64 .ptr .align 1 _Z33compute_coupling_CMB_fluid_kernelPKfPfS0_PKiS3_S0_S0_S0_S3_S3_ffii_param_9,
	.param .f32 _Z33compute_coupling_CMB_fluid_kernelPKfPfS0_PKiS3_S0_S0_S0_S3_S3_ffii_param_10,
	.param .f32 _Z33compute_coupling_CMB_fluid_kernelPKfPfS0_PKiS3_S0_S0_S0_S3_S3_ffii_param_11,
	.param .u32 _Z33compute_coupling_CMB_fluid_kernelPKfPfS0_PKiS3_S0_S0_S0_S3_S3_ffii_param_12,
	.param .u32 _Z33compute_coupling_CMB_fluid_kernelPKfPfS0_PKiS3_S0_S0_S0_S3_S3_ffii_param_13
)
{
	.reg .pred 	%p<3>;
	.reg .b32 	%r<26>;
	.reg .b32 	%f<33>;
	.reg .b64 	%rd<44>;

	ld.param.u64 	%rd3, [_Z33compute_coupling_CMB_fluid_kernelPKfPfS0_PKiS3_S0_S0_S0_S3_S3_ffii_param_1];
	ld.param.u64 	%rd11, [_Z33compute_coupling_CMB_fluid_kernelPKfPfS0_PKiS3_S0_S0_S0_S3_S3_ffii_param_2];
	ld.param.u64 	%rd5, [_Z33compute_coupling_CMB_fluid_kernelPKfPfS0_PKiS3_S0_S0_S0_S3_S3_ffii_param_4];
	ld.param.u64 	%rd6, [_Z33compute_coupling_CMB_fluid_kernelPKfPfS0_PKiS3_S0_S0_S0_S3_S3_ffii_param_5];
	ld.param.u64 	%rd7, [_Z33compute_coupling_CMB_fluid_kernelPKfPfS0_PKiS3_S0_S0_S0_S3_S3_ffii_param_6];
	ld.param.u64 	%rd8, [_Z33compute_coupling_CMB_fluid_kernelPKfPfS0_PKiS3_S0_S0_S0_S3_S3_ffii_param_7];
	ld.param.u64 	%rd9, [_Z33compute_coupling_CMB_fluid_kernelPKfPfS0_PKiS3_S0_S0_S0_S3_S3_ffii_param_8];
	ld.param.u64 	%rd10, [_Z33compute_coupling_CMB_fluid_kernelPKfPfS0_PKiS3_S0_S0_S0_S3_S3_ffii_param_9];
	ld.param.f32 	%f8, [_Z33compute_coupling_CMB_fluid_kernelPKfPfS0_PKiS3_S0_S0_S0_S3_S3_ffii_param_10];
	ld.param.f32 	%f9, [_Z33compute_coupling_CMB_fluid_kernelPKfPfS0_PKiS3_S0_S0_S0_S3_S3_ffii_param_11];
	ld.param.u32 	%r4, [_Z33compute_coupling_CMB_fluid_kernelPKfPfS0_PKiS3_S0_S0_S0_S3_S3_ffii_param_12];
	ld.param.u32 	%r5, [_Z33compute_coupling_CMB_fluid_kernelPKfPfS0_PKiS3_S0_S0_S0_S3_S3_ffii_param_13];
	cvta.to.global.u64 	%rd1, %rd11;
	mov.u32 	%r6, %ctaid.x;
	mov.u32 	%r7, %nctaid.x;
	mov.u32 	%r8, %ctaid.y;
	mad.lo.s32 	%r1, %r7, %r8, %r6;
	setp.ge.s32 	%p1, %r1, %r5;
	@%p1 bra 	$L__BB0_5;
	ld.param.u64 	%rd43, [_Z33compute_coupling_CMB_fluid_kernelPKfPfS0_PKiS3_S0_S0_S0_S3_S3_ffii_param_3];
	cvta.to.global.u64 	%rd12, %rd5;
	cvta.to.global.u64 	%rd13, %rd10;
	cvta.to.global.u64 	%rd14, %rd9;
	cvta.to.global.u64 	%rd15, %rd6;
	cvta.to.global.u64 	%rd16, %rd7;
	cvta.to.global.u64 	%rd17, %rd8;
	cvta.to.global.u64 	%rd18, %rd43;
	mov.u32 	%r9, %tid.y;
	mov.u32 	%r10, %tid.x;
	mul.wide.s32 	%rd19, %r1, 4;
	add.s64 	%rd20, %rd12, %rd19;
	ld.global.u32 	%r11, [%rd20];
	add.s64 	%rd21, %rd13, %rd19;
	ld.global.u32 	%r12, [%rd21];
	mad.lo.s32 	%r13, %r12, 25, %r9;
	mad.lo.s32 	%r14, %r13, 5, %r10;
	add.s32 	%r15, %r14, -25;
	mul.wide.s32 	%rd22, %r15, 4;
	add.s64 	%rd23, %rd14, %rd22;
	ld.global.u32 	%r2, [%rd23];
	mad.lo.s32 	%r16, %r1, 5, %r9;
	mad.lo.s32 	%r17, %r16, 5, %r10;
	mul.lo.s32 	%r18, %r17, 3;
	mul.wide.s32 	%rd24, %r18, 4;
	add.s64 	%rd25, %rd15, %rd24;
	ld.global.f32 	%f1, [%rd25];
	ld.global.f32 	%f2, [%rd25+4];
	ld.global.f32 	%f3, [%rd25+8];
	mul.wide.s32 	%rd26, %r17, 4;
	add.s64 	%rd27, %rd16, %rd26;
	ld.global.f32 	%f10, [%rd27];
	mad.lo.s32 	%r19, %r9, 5, %r10;
	mul.wide.u32 	%rd28, %r19, 4;
	add.s64 	%rd29, %rd17, %rd28;
	ld.global.f32 	%f11, [%rd29];
	mul.f32 	%f4, %f10, %f11;
	mad.lo.s32 	%r20, %r11, 25, %r9;
	mad.lo.s32 	%r21, %r20, 5, %r10;
	add.s32 	%r22, %r21, -125;
	mul.wide.s32 	%rd30, %r22, 4;
	add.s64 	%rd31, %rd18, %rd30;
	ld.global.u32 	%r23, [%rd31];
	add.s32 	%r3, %r23, -1;
	setp.eq.s32 	%p2, %r4, 0;
	@%p2 bra 	$L__BB0_3;
	ld.param.u64 	%rd42, [_Z33compute_coupling_CMB_fluid_kernelPKfPfS0_PKiS3_S0_S0_S0_S3_S3_ffii_param_0];
	mul.lo.s32 	%r24, %r3, 3;
	cvta.to.global.u64 	%rd32, %rd42;
	mul.wide.s32 	%rd33, %r24, 4;
	add.s64 	%rd34, %rd32, %rd33;
	ld.global.f32 	%f12, [%rd34];
	ld.global.f32 	%f13, [%rd34+4];
	mul.f32 	%f14, %f2, %f13;
	fma.rn.f32 	%f15, %f1, %f12, %f14;
	ld.global.f32 	%f16, [%rd34+8];
	fma.rn.f32 	%f17, %f3, %f16, %f15;
	mul.f32 	%f18, %f9, %f17;
	mul.wide.s32 	%rd35, %r2, 4;
	add.s64 	%rd36, %rd1, %rd35;
	ld.global.f32 	%f19, [%rd36+-4];
	sub.f32 	%f20, %f18, %f19;
	mul.f32 	%f32, %f8, %f20;
	bra.uni 	$L__BB0_4;
$L__BB0_3:
	neg.f32 	%f21, %f8;
	mul.wide.s32 	%rd37, %r2, 4;
	add.s64 	%rd38, %rd1, %rd37;
	ld.global.f32 	%f22, [%rd38+-4];
	mul.f32 	%f32, %f22, %f21;
$L__BB0_4:
	mul.lo.s32 	%r25, %r3, 3;
	cvta.to.global.u64 	%rd39, %rd3;
	mul.wide.s32 	%rd40, %r25, 4;
	add.s64 	%rd41, %rd39, %rd40;
	mul.f32 	%f23, %f1, %f4;
	mul.f32 	%f24, %f23, %f32;
	atom.global.add.f32 	%f25, [%rd41], %f24;
	mul.f32 	%f26, %f2, %f4;
	mul.f32 	%f27, %f26, %f32;
	atom.global.add.f32 	%f28, [%rd41+4], %f27;
	mul.f32 	%f29, %f3, %f4;
	mul.f32 	%f30, %f29, %f32;
	atom.global.add.f32 	%f31, [%rd41+8], %f30;
$L__BB0_5:
	ret;

}


// ===== COMPILED SASS (sm_100) =====

	.target	sm_100

	.elftype	@"ET_EXEC"


//--------------------- .note.nv.tkinfo           --------------------------
	.section	.note.nv.tkinfo,"",@"SHT_NOTE"
	.sectionflags	@"SHF_NOTE_NV_TKINFO"
	.tkinfo
        /*0018*/ 	.word	0x00000002
        /*0030*/ 	.string	""
        /*0030*/ 	.string	"ptxas"
        /*0030*/ 	.string	"Cuda compilation tools, release 13.0, V13.0.88"
        /*0030*/ 	.string	"Build cuda_13.0.r13.0/compiler.36424714_0"
        /*0030*/ 	.string	"-arch sm_100 -m 64 "



//--------------------- .note.nv.cuinfo           --------------------------
	.section	.note.nv.cuinfo,"",@"SHT_NOTE"
	.sectionflags	@"SHF_NOTE_NV_CUINFO"
        /*0018*/ 	.short	0x0002
        /*001a*/ 	.short	0x0064
        /*001c*/ 	.short	0x0082
	.zero		2


//--------------------- .nv.info                  --------------------------
	.section	.nv.info,"",@"SHT_CUDA_INFO"
	.align	4


	//----- nvinfo : EIATTR_REGCOUNT
	.align		4
        /*0000*/ 	.byte	0x04, 0x2f
        /*0002*/ 	.short	(.L_1 - .L_0)
	.align		4
.L_0:
        /*0004*/ 	.word	index@(_Z33compute_coupling_CMB_fluid_kernelPKfPfS0_PKiS3_S0_S0_S0_S3_S3_ffii)
        /*0008*/ 	.word	0x0000001b


	//----- nvinfo : EIATTR_FRAME_SIZE
	.align		4
.L_1:
        /*000c*/ 	.byte	0x04, 0x11
        /*000e*/ 	.short	(.L_3 - .L_2)
	.align		4
.L_2:
        /*0010*/ 	.word	index@(_Z33compute_coupling_CMB_fluid_kernelPKfPfS0_PKiS3_S0_S0_S0_S3_S3_ffii)
        /*0014*/ 	.word	0x00000000


	//----- nvinfo : EIATTR_MIN_STACK_SIZE
	.align		4
.L_3:
        /*0018*/ 	.byte	0x04, 0x12
        /*001a*/ 	.short	(.L_5 - .L_4)
	.align		4
.L_4:
        /*001c*/ 	.word	index@(_Z33compute_coupling_CMB_fluid_kernelPKfPfS0_PKiS3_S0_S0_S0_S3_S3_ffii)
        /*0020*/ 	.word	0x00000000
.L_5:


//--------------------- .nv.compat                --------------------------
	.section	.nv.compat,"",@"SHT_CUDA_COMPAT_INFO"
	.align	4
        /*0000*/ 	.byte	0x02, 0x09, 0x00, 0x00, 0x02, 0x02, 0x01, 0x00, 0x02, 0x05, 0x05, 0x00, 0x03, 0x07, 0x01, 0x01
        /*0010*/ 	.byte	0x02, 0x03, 0x00, 0x00, 0x02, 0x06, 0x01, 0x00, 0x04, 0x0b, 0x08, 0x00, 0x09, 0x00, 0x00, 0x00
        /*0020*/ 	.byte	0x00, 0x00, 0x00, 0x00


//--------------------- .nv.info._Z33compute_coupling_CMB_fluid_kernelPKfPfS0_PKiS3_S0_S0_S0_S3_S3_ffii --------------------------
	.section	.nv.info._Z33compute_coupling_CMB_fluid_kernelPKfPfS0_PKiS3_S0_S0_S0_S3_S3_ffii,"",@"SHT_CUDA_INFO"
	.sectionflags	@""
	.align	4


	//----- nvinfo : EIATTR_CUDA_API_VERSION
	.align		4
        /*0000*/ 	.byte	0x04, 0x37
        /*0002*/ 	.short	(.L_7 - .L_6)
.L_6:
        /*0004*/ 	.word	0x00000082


	//----- nvinfo : EIATTR_KPARAM_INFO
	.align		4
.L_7:
        /*0008*/ 	.byte	0x04, 0x17
        /*000a*/ 	.short	(.L_9 - .L_8)
.L_8:
        /*000c*/ 	.word	0x00000000
        /*0010*/ 	.short	0x000d
        /*0012*/ 	.short	0x005c
        /*0014*/ 	.byte	0x00, 0xf0, 0x11, 0x00


	//----- nvinfo : EIATTR_KPARAM_INFO
	.align		4
.L_9:
        /*0018*/ 	.byte	0x04, 0x17
        /*001a*/ 	.short	(.L_11 - .L_10)
.L_10:
        /*001c*/ 	.word	0x00000000
        /*0020*/ 	.short	0x000c
        /*0022*/ 	.short	0x0058
        /*0024*/ 	.byte	0x00, 0xf0, 0x11, 0x00


	//----- nvinfo : EIATTR_KPARAM_INFO
	.align		4
.L_11:
        /*0028*/ 	.byte	0x04, 0x17
        /*002a*/ 	.short	(.L_13 - .L_12)
.L_12:
        /*002c*/ 	.word	0x00000000
        /*0030*/ 	.short	0x000b
        /*0032*/ 	.short	0x0054
        /*0034*/ 	.byte	0x00, 0xf0, 0x11, 0x00


	//----- nvinfo : EIATTR_KPARAM_INFO
	.align		4
.L_13:
        /*0038*/ 	.byte	0x04, 0x17
        /*003a*/ 	.short	(.L_15 - .L_14)
.L_14:
        /*003c*/ 	.word	0x00000000
        /*0040*/ 	.short	0x000a
        /*0042*/ 	.short	0x0050
        /*0044*/ 	.byte	0x00, 0xf0, 0x11, 0x00


	//----- nvinfo : EIATTR_KPARAM_INFO
	.align		4
.L_15:
        /*0048*/ 	.byte	0x04, 0x17
        /*004a*/ 	.short	(.L_17 - .L_16)
.L_16:
        /*004c*/ 	.word	0x00000000
        /*0050*/ 	.short	0x0009
        /*0052*/ 	.short	0x0048
        /*0054*/ 	.byte	0x00, 0xf5, 0x21, 0x00


	//----- nvinfo : EIATTR_KPARAM_INFO
	.align		4
.L_17:
        /*0058*/ 	.byte	0x04, 0x17
        /*005a*/ 	.short	(.L_19 - .L_18)
.L_18:
        /*005c*/ 	.word	0x00000000
        /*0060*/ 	.short	0x0008
        /*0062*/ 	.short	0x0040
        /*0064*/ 	.byte	0x00, 0xf5, 0x21, 0x00


	//----- nvinfo : EIATTR_KPARAM_INFO
	.align		4
.L_19:
        /*0068*/ 	.byte	0x04, 0x17
        /*006a*/ 	.short	(.L_21 - .L_20)
.L_20:
        /*006c*/ 	.word	0x00000000
        /*0070*/ 	.short	0x0007
        /*0072*/ 	.short	0x0038
        /*0074*/ 	.byte	0x00, 0xf5, 0x21, 0x00


	//----- nvinfo : EIATTR_KPARAM_INFO
	.align		4
.L_21:
        /*0078*/ 	.byte	0x04, 0x17
        /*007a*/ 	.short	(.L_23 - .L_22)
.L_22:
        /*007c*/ 	.word	0x00000000
        /*0080*/ 	.short	0x0006
        /*0082*/ 	.short	0x0030
        /*0084*/ 	.byte	0x00, 0xf5, 0x21, 0x00


	//----- nvinfo : EIATTR_KPARAM_INFO
	.align		4
.L_23:
        /*0088*/ 	.byte	0x04, 0x17
        /*008a*/ 	.short	(.L_25 - .L_24)
.L_24:
        /*008c*/ 	.word	0x00000000
        /*0090*/ 	.short	0x0005
        /*0092*/ 	.short	0x0028
        /*0094*/ 	.byte	0x00, 0xf5, 0x21, 0x00


	//----- nvinfo : EIATTR_KPARAM_INFO
	.align		4
.L_25:
        /*0098*/ 	.byte	0x04, 0x17
        /*009a*/ 	.short	(.L_27 - .L_26)
.L_26:
        /*009c*/ 	.word	0x00000000
        /*00a0*/ 	.short	0x0004
        /*00a2*/ 	.short	0x0020
        /*00a4*/ 	.byte	0x00, 0xf5, 0x21, 0x00


	//----- nvinfo : EIATTR_KPARAM_INFO
	.align		4
.L_27:
        /*00a8*/ 	.byte	0x04, 0x17
        /*00aa*/ 	.short	(.L_29 - .L_28)
.L_28:
        /*00ac*/ 	.word	0x00000000
        /*00b0*/ 	.short	0x0003
        /*00b2*/ 	.short	0x0018
        /*00b4*/ 	.byte	0x00, 0xf5, 0x21, 0x00


	//----- nvinfo : EIATTR_KPARAM_INFO
	.align		4
.L_29:
        /*00b8*/ 	.byte	0x04, 0x17
        /*00ba*/ 	.short	(.L_31 - .L_30)
.L_30:
        /*00bc*/ 	.word	0x00000000
        /*00c0*/ 	.short	0x0002
        /*00c2*/ 	.short	0x0010
        /*00c4*/ 	.byte	0x00, 0xf5, 0x21, 0x00


	//----- nvinfo : EIATTR_KPARAM_INFO
	.align		4
.L_31:
        /*00c8*/ 	.byte	0x04, 0x17
        /*00ca*/ 	.short	(.L_33 - .L_32)
.L_32:
        /*00cc*/ 	.word	0x00000000
        /*00d0*/ 	.short	0x0001
        /*00d2*/ 	.short	0x0008
        /*00d4*/ 	.byte	0x00, 0xf5, 0x21, 0x00


	//----- nvinfo : EIATTR_KPARAM_INFO
	.align		4
.L_33:
        /*00d8*/ 	.byte	0x04, 0x17
        /*00da*/ 	.short	(.L_35 - .L_34)
.L_34:
        /*00dc*/ 	.word	0x00000000
        /*00e0*/ 	.short	0x0000
        /*00e2*/ 	.short	0x0000
        /*00e4*/ 	.byte	0x00, 0xf5, 0x21, 0x00


	//----- nvinfo : EIATTR_SPARSE_MMA_MASK
	.align		4
.L_35:
        /*00e8*/ 	.byte	0x03, 0x50
        /*00ea*/ 	.short	0x0000


	//----- nvinfo : EIATTR_MAXREG_COUNT
	.align		4
        /*00ec*/ 	.byte	0x03, 0x1b
        /*00ee*/ 	.short	0x00ff


	//----- nvinfo : EIATTR_MERCURY_ISA_VERSION
	.align		4
        /*00f0*/ 	.byte	0x03, 0x5f
        /*00f2*/ 	.short	0x0101


	//----- nvinfo : EIATTR_VRC_CTA_INIT_COUNT
	.align		4
        /*00f4*/ 	.byte	0x02, 0x4a
	.zero		1
	.zero		1


	//----- nvinfo : EIATTR_EXIT_INSTR_OFFSETS
	.align		4
        /*00f8*/ 	.byte	0x04, 0x1c
        /*00fa*/ 	.short	(.L_37 - .L_36)


	//   ....[0]....
.L_36:
        /*00fc*/ 	.word	0x00000070


	//   ....[1]....
        /*0100*/ 	.word	0x000004c0


	//----- nvinfo : EIATTR_CBANK_PARAM_SIZE
	.align		4
.L_37:
        /*0104*/ 	.byte	0x03, 0x19
        /*0106*/ 	.short	0x0060


	//----- nvinfo : EIATTR_PARAM_CBANK
	.align		4
        /*0108*/ 	.byte	0x04, 0x0a
        /*010a*/ 	.short	(.L_39 - .L_38)
	.align		4
.L_38:
        /*010c*/ 	.word	index@(.nv.constant0._Z33compute_coupling_CMB_fluid_kernelPKfPfS0_PKiS3_S0_S0_S0_S3_S3_ffii)
        /*0110*/ 	.short	0x0380
        /*0112*/ 	.short	0x0060


	//----- nvinfo : EIATTR_SW_WAR
	.align		4
.L_39:
        /*0114*/ 	.byte	0x04, 0x36
        /*0116*/ 	.short	(.L_41 - .L_40)
.L_40:
        /*0118*/ 	.word	0x00000008
.L_41:


//--------------------- .nv.callgraph             --------------------------
	.section	.nv.callgraph,"",@"SHT_CUDA_CALLGRAPH"
	.align	4
	.sectionentsize	8
	.align		4
        /*0000*/ 	.word	0x00000000
	.align		4
        /*0004*/ 	.word	0xffffffff
	.align		4
        /*0008*/ 	.word	0x00000000
	.align		4
        /*000c*/ 	.word	0xfffffffe
	.align		4
        /*0010*/ 	.word	0x00000000
	.align		4
        /*0014*/ 	.word	0xfffffffd
	.align		4
        /*0018*/ 	.word	0x00000000
	.align		4
        /*001c*/ 	.word	0xfffffffc


//--------------------- .text._Z33compute_coupling_CMB_fluid_kernelPKfPfS0_PKiS3_S0_S0_S0_S3_S3_ffii --------------------------
	.section	.text._Z33compute_coupling_CMB_fluid_kernelPKfPfS0_PKiS3_S0_S0_S0_S3_S3_ffii,"ax",@progbits
	.align	128
        .global         _Z33compute_coupling_CMB_fluid_kernelPKfPfS0_PKiS3_S0_S0_S0_S3_S3_ffii
        .type           _Z33compute_coupling_CMB_fluid_kernelPKfPfS0_PKiS3_S0_S0_S0_S3_S3_ffii,@function
        .size           _Z33compute_coupling_CMB_fluid_kernelPKfPfS0_PKiS3_S0_S0_S0_S3_S3_ffii,(.L_x_1 - _Z33compute_coupling_CMB_fluid_kernelPKfPfS0_PKiS3_S0_S0_S0_S3_S3_ffii)
        .other          _Z33compute_coupling_CMB_fluid_kernelPKfPfS0_PKiS3_S0_S0_S0_S3_S3_ffii,@"STO_CUDA_ENTRY STV_DEFAULT"
_Z33compute_coupling_CMB_fluid_kernelPKfPfS0_PKiS3_S0_S0_S0_S3_S3_ffii:
.text._Z33compute_coupling_CMB_fluid_kernelPKfPfS0_PKiS3_S0_S0_S0_S3_S3_ffii:
[----:B------:R-:W-:Y:S01]  /*0000*/  LDC R1, c[0x0][0x37c] ;  /* 0x0000df00ff017b82 */ /* 0x000fe20000000800 */
[----:B------:R-:W0:Y:S07]  /*0010*/  S2R R3, SR_CTAID.Y ;  /* 0x0000000000037919 */ /* 0x000e2e0000002600 */
[----:B------:R-:W0:Y:S01]  /*0020*/  S2UR UR4, SR_CTAID.X ;  /* 0x00000000000479c3 */ /* 0x000e220000002500 */
[----:B------:R-:W1:Y:S07]  /*0030*/  LDCU UR5, c[0x0][0x3dc] ;  /* 0x00007b80ff0577ac */ /* 0x000e6e0008000800 */
[----:B------:R-:W0:Y:S02]  /*0040*/  LDC R0, c[0x0][0x370] ;  /* 0x0000dc00ff007b82 */ /* 0x000e240000000800 */
[----:B0-----:R-:W-:-:S05]  /*0050*/  IMAD R0, R0, R3, UR4 ;  /* 0x0000000400007e24 */ /* 0x001fca000f8e0203 */
[----:B-1----:R-:W-:-:S13]  /*0060*/  ISETP.GE.AND P0, PT, R0, UR5, PT ;  /* 0x0000000500007c0c */ /* 0x002fda000bf06270 */
[----:B------:R-:W-:Y:S05]  /*0070*/  @P0 EXIT ;  /* 0x000000000000094d */ /* 0x000fea0003800000 */
[----:B------:R-:W0:Y:S01]  /*0080*/  LDC.64 R2, c[0x0][0x3a0] ;  /* 0x0000e800ff027b82 */ /* 0x000e220000000a00 */
[----:B------:R-:W1:Y:S07]  /*0090*/  LDCU.64 UR4, c[0x0][0x358] ;  /* 0x00006b00ff0477ac */ /* 0x000e6e0008000a00 */
[----:B------:R-:W2:Y:S01]  /*00a0*/  LDC.64 R4, c[0x0][0x3c8] ;  /* 0x0000f200ff047b82 */ /* 0x000ea20000000a00 */
[----:B------:R-:W3:Y:S01]  /*00b0*/  S2R R17, SR_TID.Y ;  /* 0x0000000000117919 */ /* 0x000ee20000002200 */
[----:B------:R-:W4:Y:S01]  /*00c0*/  LDCU UR6, c[0x0][0x3d8] ;  /* 0x00007b00ff0677ac */ /* 0x000f220008000800 */
[----:B------:R-:W5:Y:S05]  /*00d0*/  S2R R16, SR_TID.X ;  /* 0x0000000000107919 */ /* 0x000f6a0000002100 */
[----:B------:R-:W5:Y:S01]  /*00e0*/  LDC.64 R6, c[0x0][0x398] ;  /* 0x0000e600ff067b82 */ /* 0x000f620000000a00 */
[----:B0-----:R-:W-:-:S07]  /*00f0*/  IMAD.WIDE R2, R0, 0x4, R2 ;  /* 0x0000000400027825 */ /* 0x001fce00078e0202 */
[----:B------:R-:W0:Y:S01]  /*0100*/  LDC.64 R12, c[0x0][0x3c0] ;  /* 0x0000f000ff0c7b82 */ /* 0x000e220000000a00 */
[----:B-1----:R-:W5:Y:S01]  /*0110*/  LDG.E R2, desc[UR4][R2.64] ;  /* 0x0000000402027981 */ /* 0x002f62000c1e1900 */
[----:B--2---:R-:W-:-:S06]  /*0120*/  IMAD.WIDE R4, R0, 0x4, R4 ;  /* 0x0000000400047825 */ /* 0x004fcc00078e0204 */
[----:B------:R-:W1:Y:S01]  /*0130*/  LDC.64 R10, c[0x0][0x3a8] ;  /* 0x0000ea00ff0a7b82 */ /* 0x000e620000000a00 */
[----:B------:R-:W2:Y:S01]  /*0140*/  LDG.E R4, desc[UR4][R4.64] ;  /* 0x0000000404047981 */ /* 0x000ea2000c1e1900 */
[----:B----4-:R-:W-:Y:S01]  /*0150*/  ISETP.NE.AND P0, PT, RZ, UR6, PT ;  /* 0x00000006ff007c0c */ /* 0x010fe2000bf05270 */
[----:B------:R-:W-:Y:S02]  /*0160*/  HFMA2 R15, -RZ, RZ, 0, 1.78813934326171875e-07 ;  /* 0x00000003ff0f7431 */ /* 0x000fe400000001ff */
[--C-:B---3--:R-:W-:Y:S02]  /*0170*/  IMAD R19, R0, 0x5, R17.reuse ;  /* 0x0000000500137824 */ /* 0x108fe400078e0211 */
[----:B-----5:R-:W-:-:S08]  /*0180*/  IMAD R9, R2, 0x19, R17 ;  /* 0x0000001902097824 */ /* 0x020fd000078e0211 */
[----:B------:R-:W3:Y:S01]  /*0190*/  @!P0 LDC R24, c[0x0][0x3d0] ;  /* 0x0000f400ff188b82 */ /* 0x000ee20000000800 */
[----:B------:R-:W-:Y:S02]  /*01a0*/  IMAD R9, R9, 0x5, R16 ;  /* 0x0000000509097824 */ /* 0x000fe400078e0210 */
[----:B--2---:R-:W-:-:S03]  /*01b0*/  IMAD R3, R4, 0x19, R17 ;  /* 0x0000001904037824 */ /* 0x004fc600078e0211 */
[----:B------:R-:W-:Y:S02]  /*01c0*/  IADD3 R9, PT, PT, R9, -0x7d, RZ ;  /* 0xffffff8309097810 */ /* 0x000fe40007ffe0ff */
[----:B------:R-:W2:Y:S03]  /*01d0*/  LDC.64 R4, c[0x0][0x3b8] ;  /* 0x0000ee00ff047b82 */ /* 0x000ea60000000a00 */
[----:B------:R-:W-:-:S04]  /*01e0*/  IMAD.WIDE R6, R9, 0x4, R6 ;  /* 0x0000000409067825 */ /* 0x000fc800078e0206 */
[----:B------:R-:W-:Y:S01]  /*01f0*/  IMAD R3, R3, 0x5, R16 ;  /* 0x0000000503037824 */ /* 0x000fe200078e0210 */
[----:B------:R4:W5:Y:S01]  /*0200*/  LDG.E R14, desc[UR4][R6.64] ;  /* 0x00000004060e7981 */ /* 0x000962000c1e1900 */
[----:B------:R-:W3:Y:S03]  /*0210*/  @P0 LDC.64 R8, c[0x0][0x380] ;  /* 0x0000e000ff080b82 */ /* 0x000ee60000000a00 */
[----:B------:R-:W-:-:S05]  /*0220*/  IADD3 R3, PT, PT, R3, -0x19, RZ ;  /* 0xffffffe703037810 */ /* 0x000fca0007ffe0ff */
[----:B0-----:R-:W-:Y:S01]  /*0230*/  IMAD.WIDE R12, R3, 0x4, R12 ;  /* 0x00000004030c7825 */ /* 0x001fe200078e020c */
[----:B----4-:R-:W0:Y:S04]  /*0240*/  LDC.64 R6, c[0x0][0x3b0] ;  /* 0x0000ec00ff067b82 */ /* 0x010e280000000a00 */
[----:B------:R4:W2:Y:S01]  /*0250*/  LDG.E R21, desc[UR4][R12.64] ;  /* 0x000000040c157981 */ /* 0x0008a2000c1e1900 */
[----:B------:R-:W-:-:S03]  /*0260*/  IMAD R19, R19, 0x5, R16 ;  /* 0x0000000513137824 */ /* 0x000fc600078e0210 */
[----:B------:R-:W2:Y:S02]  /*0270*/  LDC.64 R2, c[0x0][0x390] ;  /* 0x0000e400ff027b82 */ /* 0x000ea40000000a00 */
[----:B----4-:R-:W-:-:S05]  /*0280*/  LEA R13, R19, R19, 0x1 ;  /* 0x00000013130d7211 */ /* 0x010fca00078e08ff */
[----:B-1----:R-:W-:-:S04]  /*0290*/  IMAD.WIDE R10, R13, 0x4, R10 ;  /* 0x000000040d0a7825 */ /* 0x002fc800078e020a */
[----:B------:R-:W-:Y:S01]  /*02a0*/  IMAD R17, R17, 0x5, R16 ;  /* 0x0000000511117824 */ /* 0x000fe200078e0210 */
[----:B------:R-:W4:Y:S01]  /*02b0*/  LDG.E R13, desc[UR4][R10.64] ;  /* 0x000000040a0d7981 */ /* 0x000f22000c1e1900 */
[----:B0-----:R-:W-:Y:S02]  /*02c0*/  IMAD.WIDE R18, R19, 0x4, R6 ;  /* 0x0000000413127825 */ /* 0x001fe400078e0206 */
[----:B------:R-:W0:Y:S01]  /*02d0*/  @P0 LDC.64 R6, c[0x0][0x3d0] ;  /* 0x0000f400ff060b82 */ /* 0x000e220000000a00 */
[----:B------:R4:W4:Y:S04]  /*02e0*/  LDG.E R16, desc[UR4][R10.64+0x8] ;  /* 0x000008040a107981 */ /* 0x000928000c1e1900 */
[----:B------:R-:W4:Y:S01]  /*02f0*/  LDG.E R18, desc[UR4][R18.64] ;  /* 0x0000000412127981 */ /* 0x000f22000c1e1900 */
[----:B-----5:R-:W-:-:S03]  /*0300*/  IMAD R0, R14, R15, -0x3 ;  /* 0xfffffffd0e007424 */ /* 0x020fc600078e020f */
[----:B------:R-:W5:Y:S01]  /*0310*/  LDG.E R15, desc[UR4][R10.64+0x4] ;  /* 0x000004040a0f7981 */ /* 0x000f62000c1e1900 */
[----:B---3--:R-:W-:-:S05]  /*0320*/  @P0 IMAD.WIDE R8, R0, 0x4, R8 ;  /* 0x0000000400080825 */ /* 0x008fca00078e0208 */
[----:B------:R-:W5:Y:S04]  /*0330*/  @P0 LDG.E R14, desc[UR4][R8.64+0x4] ;  /* 0x00000404080e0981 */ /* 0x000f68000c1e1900 */
[----:B------:R-:W4:Y:S01]  /*0340*/  @P0 LDG.E R12, desc[UR4][R8.64] ;  /* 0x00000004080c0981 */ /* 0x000f22000c1e1900 */
[----:B--2---:R-:W-:-:S03]  /*0350*/  IMAD.WIDE R2, R21, 0x4, R2 ;  /* 0x0000000415027825 */ /* 0x004fc600078e0202 */
[----:B------:R-:W2:Y:S01]  /*0360*/  @P0 LDG.E R22, desc[UR4][R8.64+0x8] ;  /* 0x0000080408160981 */ /* 0x000ea2000c1e1900 */
[----:B------:R-:W-:Y:S02]  /*0370*/  IMAD.WIDE.U32 R20, R17, 0x4, R4 ;  /* 0x0000000411147825 */ /* 0x000fe400078e0004 */
[----:B------:R-:W1:Y:S01]  /*0380*/  LDC.64 R4, c[0x0][0x388] ;  /* 0x0000e200ff047b82 */ /* 0x000e620000000a00 */
[----:B------:R-:W0:Y:S04]  /*0390*/  LDG.E R3, desc[UR4][R2.64+-0x4] ;  /* 0xfffffc0402037981 */ /* 0x000e28000c1e1900 */
[----:B------:R-:W3:Y:S01]  /*03a0*/  LDG.E R21, desc[UR4][R20.64] ;  /* 0x0000000414157981 */ /* 0x000ee2000c1e1900 */
[----:B-1----:R-:W-:-:S04]  /*03b0*/  IMAD.WIDE R4, R0, 0x4, R4 ;  /* 0x0000000400047825 */ /* 0x002fc800078e0204 */
[----:B-----5:R-:W-:-:S04]  /*03c0*/  @P0 FMUL R14, R15, R14 ;  /* 0x0000000e0f0e0220 */ /* 0x020fc80000400000 */
[----:B----4-:R-:W-:-:S04]  /*03d0*/  @P0 FFMA R11, R13, R12, R14 ;  /* 0x0000000c0d0b0223 */ /* 0x010fc8000000000e */
[----:B--2---:R-:W-:-:S04]  /*03e0*/  @P0 FFMA R22, R16, R22, R11 ;  /* 0x0000001610160223 */ /* 0x004fc8000000000b */
[----:B0-----:R-:W-:Y:S01]  /*03f0*/  @P0 FFMA R7, R22, R7, -R3 ;  /* 0x0000000716070223 */ /* 0x001fe20000000803 */
[----:B---3--:R-:W-:-:S03]  /*0400*/  FMUL R8, R18, R21 ;  /* 0x0000001512087220 */ /* 0x008fc60000400000 */
[----:B------:R-:W-:Y:S01]  /*0410*/  @P0 FMUL R6, R7, R6 ;  /* 0x0000000607060220 */ /* 0x000fe20000400000 */
[----:B------:R-:W-:Y:S01]  /*0420*/  @!P0 FMUL R6, R3, -R24 ;  /* 0x8000001803068220 */ /* 0x000fe20000400000 */
[-C--:B------:R-:W-:Y:S01]  /*0430*/  FMUL R13, R13, R8.reuse ;  /* 0x000000080d0d7220 */ /* 0x080fe20000400000 */
[-C--:B------:R-:W-:Y:S01]  /*0440*/  FMUL R15, R15, R8.reuse ;  /* 0x000000080f0f7220 */ /* 0x080fe20000400000 */
[----:B------:R-:W-:Y:S02]  /*0450*/  FMUL R3, R16, R8 ;  /* 0x0000000810037220 */ /* 0x000fe40000400000 */
[-C--:B------:R-:W-:Y:S01]  /*0460*/  FMUL R13, R13, R6.reuse ;  /* 0x000000060d0d7220 */ /* 0x080fe20000400000 */
[-C--:B------:R-:W-:Y:S01]  /*0470*/  FMUL R15, R15, R6.reuse ;  /* 0x000000060f0f7220 */ /* 0x080fe20000400000 */
[----:B------:R-:W-:-:S03]  /*0480*/  FMUL R3, R3, R6 ;  /* 0x0000000603037220 */ /* 0x000fc60000400000 */
[----:B------:R-:W-:Y:S04]  /*0490*/  REDG.E.ADD.F32.FTZ.RN.STRONG.GPU desc[UR4][R4.64], R13 ;  /* 0x0000000d040079a6 */ /* 0x000fe8000c12f304 */
[----:B------:R-:W-:Y:S04]  /*04a0*/  REDG.E.ADD.F32.FTZ.RN.STRONG.GPU desc[UR4][R4.64+0x4], R15 ;  /* 0x0000040f040079a6 */ /* 0x000fe8000c12f304 */
[----:B------:R-:W-:Y:S01]  /*04b0*/  REDG.E.ADD.F32.FTZ.RN.STRONG.GPU desc[UR4][R4.64+0x8], R3 ;  /* 0x00000803040079a6 */ /* 0x000fe2000c12f304 */
[----:B------:R-:W-:Y:S05]  /*04c0*/  EXIT ;  /* 0x000000000000794d */ /* 0x000fea0003800000 */
.L_x_0:
[----:B------:R-:W-:-:S00]  /*04d0*/  BRA `(.L_x_0) ;  /* 0xfffffffc00fc7947 */ /* 0x000fc0000383ffff */
[----:B------:R-:W-:-:S00]  /*04e0*/  NOP ;  /* 0x0000000000007918 */ /* 0x000fc00000000000 */
        /* <DEDUP_REMOVED lines=9> */
.L_x_1:


//--------------------- .nv.shared.reserved.0     --------------------------
	.section	.nv.shared.reserved.0,"aw",@nobits
	.weak		__nv_reservedSMEM_offset_0_alias
	.size		__nv_reservedSMEM_offset_0_alias, 0, 64
	.other		__nv_reservedSMEM_offset_0_alias,@"STO_CUDA_RESERVED_SHARED STV_DEFAULT"
__nv_reservedSMEM_offset_0_alias:
	.zero		0
	.zero		64


//--------------------- .nv.constant0._Z33compute_coupling_CMB_fluid_kernelPKfPfS0_PKiS3_S0_S0_S0_S3_S3_ffii --------------------------
	.section	.nv.constant0._Z33compute_coupling_CMB_fluid_kernelPKfPfS0_PKiS3_S0_S0_S0_S3_S3_ffii,"a",@progbits
	.sectionflags	@""
	.align	4
.nv.constant0._Z33compute_coupling_CMB_fluid_kernelPKfPfS0_PKiS3_S0_S0_S0_S3_S3_ffii:
	.zero		992


//--------------------- SYMBOLS --------------------------

	.type		.nv.reservedSmem.offset0,@object
	.size		.nv.reservedSmem.offset0,0x4
